	.headerflags	@"EF_CUDA_TEXMODE_UNIFIED EF_CUDA_64BIT_ADDRESS EF_CUDA_ACCELERATORS EF_CUDA_SM90 EF_CUDA_VIRTUAL_SM(EF_CUDA_SM90)"
	.elftype	@"ET_EXEC"


//--------------------- .nv.info                  --------------------------
	.section	.nv.info,"",@"SHT_CUDA_INFO"
	.align	4


	//----- nvinfo : EIATTR_REGCOUNT
	.align		4
        /*0000*/ 	.byte	0x04, 0x2f
        /*0002*/ 	.short	(.L_1 - .L_0)
	.align		4
.L_0:
        /*0004*/ 	.word	index@(triton_poi_fused_convolution_1)
        /*0008*/ 	.word	0x0000000c


	//----- nvinfo : EIATTR_MIN_STACK_SIZE
	.align		4
.L_1:
        /*000c*/ 	.byte	0x04, 0x12
        /*000e*/ 	.short	(.L_3 - .L_2)
	.align		4
.L_2:
        /*0010*/ 	.word	index@(triton_poi_fused_convolution_1)
        /*0014*/ 	.word	0x00000000


	//----- nvinfo : EIATTR_FRAME_SIZE
	.align		4
.L_3:
        /*0018*/ 	.byte	0x04, 0x11
        /*001a*/ 	.short	(.L_5 - .L_4)
	.align		4
.L_4:
        /*001c*/ 	.word	index@(triton_poi_fused_convolution_1)
        /*0020*/ 	.word	0x00000000


	//----- nvinfo : EIATTR_MIN_STACK_SIZE
	.align		4
.L_5:
        /*0024*/ 	.byte	0x04, 0x12
        /*0026*/ 	.short	(.L_7 - .L_6)
	.align		4
.L_6:
        /*0028*/ 	.word	index@(triton_poi_fused_convolution_1)
        /*002c*/ 	.word	0x00000000
.L_7:


//--------------------- .nv.info.triton_poi_fused_convolution_1 --------------------------
	.section	.nv.info.triton_poi_fused_convolution_1,"",@"SHT_CUDA_INFO"
	.sectionflags	@""
	.align	4


	//----- nvinfo : EIATTR_CUDA_API_VERSION
	.align		4
        /*0000*/ 	.byte	0x04, 0x37
        /*0002*/ 	.short	(.L_9 - .L_8)
.L_8:
        /*0004*/ 	.word	0x0000007c


	//----- nvinfo : EIATTR_KPARAM_INFO
	.align		4
.L_9:
        /*0008*/ 	.byte	0x04, 0x17
        /*000a*/ 	.short	(.L_11 - .L_10)
.L_10:
        /*000c*/ 	.word	0x00000000
        /*0010*/ 	.short	0x0002
        /*0012*/ 	.short	0x0010
        /*0014*/ 	.byte	0x00, 0xf0, 0x11, 0x00


	//----- nvinfo : EIATTR_KPARAM_INFO
	.align		4
.L_11:
        /*0018*/ 	.byte	0x04, 0x17
        /*001a*/ 	.short	(.L_13 - .L_12)
.L_12:
        /*001c*/ 	.word	0x00000000
        /*0020*/ 	.short	0x0001
        /*0022*/ 	.short	0x0008
        /*0024*/ 	.byte	0x00, 0xf4, 0x21, 0x00


	//----- nvinfo : EIATTR_KPARAM_INFO
	.align		4
.L_13:
        /*0028*/ 	.byte	0x04, 0x17
        /*002a*/ 	.short	(.L_15 - .L_14)
.L_14:
        /*002c*/ 	.word	0x00000000
        /*0030*/ 	.short	0x0000
        /*0032*/ 	.short	0x0000
        /*0034*/ 	.byte	0x00, 0xf4, 0x21, 0x00


	//----- nvinfo : EIATTR_SPARSE_MMA_MASK
	.align		4
.L_15:
        /*0038*/ 	.byte	0x03, 0x50
        /*003a*/ 	.short	0x0000


	//----- nvinfo : EIATTR_MAXREG_COUNT
	.align		4
        /*003c*/ 	.byte	0x03, 0x1b
        /*003e*/ 	.short	0x00ff


	//----- nvinfo : EIATTR_EXIT_INSTR_OFFSETS
	.align		4
        /*0040*/ 	.byte	0x04, 0x1c
        /*0042*/ 	.short	(.L_17 - .L_16)


	//   ....[0]....
.L_16:
        /*0044*/ 	.word	0x00000170


	//   ....[1]....
        /*0048*/ 	.word	0x00000190


	//----- nvinfo : EIATTR_REQNTID
	.align		4
.L_17:
        /*004c*/ 	.byte	0x04, 0x10
        /*004e*/ 	.short	(.L_19 - .L_18)
.L_18:
        /*0050*/ 	.word	0x00000080
        /*0054*/ 	.word	0x00000001
        /*0058*/ 	.word	0x00000001


	//----- nvinfo : EIATTR_CBANK_PARAM_SIZE
	.align		4
.L_19:
        /*005c*/ 	.byte	0x03, 0x19
        /*005e*/ 	.short	0x0014


	//----- nvinfo : EIATTR_PARAM_CBANK
	.align		4
        /*0060*/ 	.byte	0x04, 0x0a
        /*0062*/ 	.short	(.L_21 - .L_20)
	.align		4
.L_20:
        /*0064*/ 	.word	index@(.nv.constant0.triton_poi_fused_convolution_1)
        /*0068*/ 	.short	0x0210
        /*006a*/ 	.short	0x0014


	//----- nvinfo : EIATTR_SW_WAR
	.align		4
.L_21:
        /*006c*/ 	.byte	0x04, 0x36
        /*006e*/ 	.short	(.L_23 - .L_22)
.L_22:
        /*0070*/ 	.word	0x00000008
.L_23:


//--------------------- .nv.callgraph             --------------------------
	.section	.nv.callgraph,"",@"SHT_CUDA_CALLGRAPH"
	.align	4
	.sectionentsize	8
	.align		4
        /*0000*/ 	.word	0x00000000
	.align		4
        /*0004*/ 	.word	0xffffffff
	.align		4
        /*0008*/ 	.word	0x00000000
	.align		4
        /*000c*/ 	.word	0xfffffffe
	.align		4
        /*0010*/ 	.word	0x00000000
	.align		4
        /*0014*/ 	.word	0xfffffffd
	.align		4
        /*0018*/ 	.word	0x00000000
	.align		4
        /*001c*/ 	.word	0xfffffffc


//--------------------- .text.triton_poi_fused_convolution_1 --------------------------
	.section	.text.triton_poi_fused_convolution_1,"ax",@progbits
	.align	128
        .global         triton_poi_fused_convolution_1
        .type           triton_poi_fused_convolution_1,@function
        .size           triton_poi_fused_convolution_1,(.L_x_1 - triton_poi_fused_convolution_1)
        .other          triton_poi_fused_convolution_1,@"STO_CUDA_ENTRY STV_DEFAULT"
triton_poi_fused_convolution_1:
.text.triton_poi_fused_convolution_1:
[----:B------:R-:W0:Y:S02]  /*0000*/  LDC R1, c[0x0][0x28] ;  /* 0x00000a00ff017b82 */ /* 0x000e240000000800 */
[----:B------:R-:W1:Y:S01]  /*0010*/  S2R R0, SR_TID.X ;  /* 0x0000000000007919 */ /* 0x000e620000002100 */
[----:B------:R-:W2:Y:S01]  /*0020*/  LDC.64 R2, c[0x0][0x210] ;  /* 0x00008400ff027b82 */ /* 0x000ea20000000a00 */
[----:B------:R-:W-:Y:S01]  /*0030*/  ULDC.64 UR4, c[0x0][0x208] ;  /* 0x0000820000047ab9 */ /* 0x000fe20000000a00 */
[----:B------:R-:W3:Y:S01]  /*0040*/  S2R R7, SR_CTAID.X ;  /* 0x0000000000077919 */ /* 0x000ee20000002500 */
[----:B-1----:R-:W-:Y:S02]  /*0050*/  LOP3.LUT R0, R0, 0x7f, RZ, 0xc0, !PT ;  /* 0x0000007f00007812 */ /* 0x002fe400078ec0ff */
[----:B---3--:R-:W-:-:S03]  /*0060*/  SHF.R.S32.HI R4, RZ, 0x18, R7 ;  /* 0x00000018ff047819 */ /* 0x008fc60000011407 */
[----:B------:R-:W-:Y:S01]  /*0070*/  IMAD R7, R7, 0x80, R0 ;  /* 0x0000008007077824 */ /* 0x000fe200078e0200 */
[----:B------:R-:W-:-:S03]  /*0080*/  SGXT R0, R4, 0x1 ;  /* 0x000000010400781a */ /* 0x000fc60000000200 */
[C---:B--2---:R-:W-:Y:S01]  /*0090*/  IMAD.WIDE R2, R7.reuse, 0x4, R2 ;  /* 0x0000000407027825 */ /* 0x044fe200078e0202 */
[----:B------:R-:W1:Y:S01]  /*00a0*/  LDC.64 R4, c[0x0][0x218] ;  /* 0x00008600ff047b82 */ /* 0x000e620000000a00 */
[----:B------:R-:W-:Y:S02]  /*00b0*/  ISETP.GE.AND P0, PT, R7, 0x400, PT ;  /* 0x000004000700780c */ /* 0x000fe40003f06270 */
[----:B------:R-:W-:Y:S01]  /*00c0*/  LEA.HI R0, R0, R7, RZ, 0x4 ;  /* 0x0000000700007211 */ /* 0x000fe200078f20ff */
[----:B------:R-:W-:-:S03]  /*00d0*/  IMAD.MOV.U32 R7, RZ, RZ, RZ ;  /* 0x000000ffff077224 */ /* 0x000fc600078e00ff */
[----:B------:R-:W-:-:S04]  /*00e0*/  SHF.R.S32.HI R0, RZ, 0x4, R0 ;  /* 0x00000004ff007819 */ /* 0x000fc80000011400 */
[----:B------:R-:W-:-:S04]  /*00f0*/  LEA.HI R6, R0, R0, RZ, 0x4 ;  /* 0x0000000000067211 */ /* 0x000fc800078f20ff */
[----:B------:R-:W-:-:S05]  /*0100*/  LOP3.LUT R9, R6, 0xfffffff0, RZ, 0xc0, !PT ;  /* 0xfffffff006097812 */ /* 0x000fca00078ec0ff */
[----:B------:R-:W-:Y:S02]  /*0110*/  IMAD.IADD R9, R0, 0x1, -R9 ;  /* 0x0000000100097824 */ /* 0x000fe400078e0a09 */
[----:B------:R-:W-:Y:S02]  /*0120*/  IMAD.MOV.U32 R0, RZ, RZ, RZ ;  /* 0x000000ffff007224 */ /* 0x000fe400078e00ff */
[----:B-1----:R-:W-:-:S04]  /*0130*/  IMAD.WIDE R4, R9, 0x4, R4 ;  /* 0x0000000409047825 */ /* 0x002fc800078e0204 */
[----:B------:R-:W2:Y:S04]  /*0140*/  @!P0 LDG.E R0, desc[UR4][R2.64] ;  /* 0x0000000402008981 */ /* 0x000ea8000c1e1900 */
[----:B------:R-:W2:Y:S02]  /*0150*/  @!P0 LDG.E.EL R7, desc[UR4][R4.64] ;  /* 0x0000000404078981 */ /* 0x000ea4000c2e1900 */
[----:B--2---:R-:W-:Y:S01]  /*0160*/  FADD R7, R7, R0 ;  /* 0x0000000007077221 */ /* 0x004fe20000000000 */
[----:B------:R-:W-:Y:S06]  /*0170*/  @P0 EXIT ;  /* 0x000000000000094d */ /* 0x000fec0003800000 */
[----:B------:R-:W-:Y:S01]  /*0180*/  STG.E desc[UR4][R2.64], R7 ;  /* 0x0000000702007986 */ /* 0x000fe2000c101904 */
[----:B------:R-:W-:Y:S05]  /*0190*/  EXIT ;  /* 0x000000000000794d */ /* 0x000fea0003800000 */
.L_x_0:
[----:B------:R-:W-:-:S00]  /*01a0*/  BRA `(.L_x_0) ;  /* 0xfffffffc00fc7947 */ /* 0x000fc0000383ffff */
[----:B------:R-:W-:-:S00]  /*01b0*/  NOP ;  /* 0x0000000000007918 */ /* 0x000fc00000000000 */
        /* <DEDUP_REMOVED lines=12> */
.L_x_1:


//--------------------- .nv.constant0.triton_poi_fused_convolution_1 --------------------------
	.section	.nv.constant0.triton_poi_fused_convolution_1,"a",@progbits
	.sectionflags	@""
	.align	4
.nv.constant0.triton_poi_fused_convolution_1:
	.zero		548
